//
// Generated by NVIDIA NVVM Compiler
//
// Compiler Build ID: CL-36424714
// Cuda compilation tools, release 13.0, V13.0.88
// Based on NVVM 20.0.0
//

.version 9.0
.target sm_100
.address_size 64

	// .globl	_Z9calculatePdddiPFddE

.visible .entry _Z9calculatePdddiPFddE(
	.param .u64 .ptr .align 1 _Z9calculatePdddiPFddE_param_0,
	.param .f64 _Z9calculatePdddiPFddE_param_1,
	.param .f64 _Z9calculatePdddiPFddE_param_2,
	.param .u32 _Z9calculatePdddiPFddE_param_3,
	.param .u64 .ptr .align 1 _Z9calculatePdddiPFddE_param_4
)
{
	.reg .pred 	%p<2>;
	.reg .b32 	%r<6>;
	.reg .b64 	%rd<6>;
	.reg .b64 	%fd<7>;

	ld.param.u64 	%rd1, [_Z9calculatePdddiPFddE_param_0];
	ld.param.f64 	%fd1, [_Z9calculatePdddiPFddE_param_1];
	ld.param.f64 	%fd2, [_Z9calculatePdddiPFddE_param_2];
	ld.param.u32 	%r2, [_Z9calculatePdddiPFddE_param_3];
	ld.param.u64 	%rd2, [_Z9calculatePdddiPFddE_param_4];
	mov.u32 	%r3, %ctaid.x;
	mov.u32 	%r4, %ntid.x;
	mov.u32 	%r5, %tid.x;
	mad.lo.s32 	%r1, %r3, %r4, %r5;
	setp.ge.s32 	%p1, %r1, %r2;
	@%p1 bra 	$L__BB0_2;
	cvta.to.global.u64 	%rd3, %rd1;
	cvt.rn.f64.s32 	%fd3, %r1;
	fma.rn.f64 	%fd4, %fd2, %fd3, %fd1;
	{ // callseq 0, 0
	.param .b64 param0;
	st.param.f64 	[param0], %fd4;
	.param .b64 retval0;
	prototype_0 : .callprototype (.param .b64 _) _ (.param .b64 _);
	call (retval0), 
	%rd2, 
	(
	param0
	)
	, prototype_0;
	ld.param.f64 	%fd5, [retval0];
	} // callseq 0
	mul.wide.s32 	%rd4, %r1, 8;
	add.s64 	%rd5, %rd3, %rd4;
	st.global.f64 	[%rd5], %fd5;
$L__BB0_2:
	ret;

}


// ===== COMPILED SASS (sm_100) =====

	.target	sm_100

	.elftype	@"ET_EXEC"


//--------------------- .note.nv.tkinfo           --------------------------
	.section	.note.nv.tkinfo,"",@"SHT_NOTE"
	.sectionflags	@"SHF_NOTE_NV_TKINFO"
	.tkinfo
        /*0018*/ 	.word	0x00000002
        /*0030*/ 	.string	""
        /*0030*/ 	.string	"ptxas"
        /*0030*/ 	.string	"Cuda compilation tools, release 13.0, V13.0.88"
        /*0030*/ 	.string	"Build cuda_13.0.r13.0/compiler.36424714_0"
        /*0030*/ 	.string	"-arch sm_100 -m 64 "



//--------------------- .note.nv.cuinfo           --------------------------
	.section	.note.nv.cuinfo,"",@"SHT_NOTE"
	.sectionflags	@"SHF_NOTE_NV_CUINFO"
        /*0018*/ 	.short	0x0002
        /*001a*/ 	.short	0x0064
        /*001c*/ 	.short	0x0082
	.zero		2


//--------------------- .nv.info                  --------------------------
	.section	.nv.info,"",@"SHT_CUDA_INFO"
	.align	4


	//----- nvinfo : EIATTR_REGCOUNT
	.align		4
        /*0000*/ 	.byte	0x04, 0x2f
        /*0002*/ 	.short	(.L_1 - .L_0)
	.align		4
.L_0:
        /*0004*/ 	.word	index@(_Z9calculatePdddiPFddE)
        /*0008*/ 	.word	0x00000018


	//----- nvinfo : EIATTR_FRAME_SIZE
	.align		4
.L_1:
        /*000c*/ 	.byte	0x04, 0x11
        /*000e*/ 	.short	(.L_3 - .L_2)
	.align		4
.L_2:
        /*0010*/ 	.word	index@(_Z9calculatePdddiPFddE)
        /*0014*/ 	.word	0x00000000


	//----- nvinfo : EIATTR_MIN_STACK_SIZE
	.align		4
.L_3:
        /*0018*/ 	.byte	0x04, 0x12
        /*001a*/ 	.short	(.L_5 - .L_4)
	.align		4
.L_4:
        /*001c*/ 	.word	index@(_Z9calculatePdddiPFddE)
        /*0020*/ 	.word	0x00000000
.L_5:


//--------------------- .nv.compat                --------------------------
	.section	.nv.compat,"",@"SHT_CUDA_COMPAT_INFO"
	.align	4
        /*0000*/ 	.byte	0x02, 0x09, 0x00, 0x00, 0x02, 0x02, 0x01, 0x00, 0x02, 0x05, 0x05, 0x00, 0x03, 0x07, 0x01, 0x01
        /*0010*/ 	.byte	0x02, 0x03, 0x00, 0x00, 0x02, 0x06, 0x01, 0x00, 0x04, 0x0b, 0x08, 0x00, 0x01, 0x00, 0x00, 0x00
        /*0020*/ 	.byte	0x00, 0x00, 0x00, 0x00


//--------------------- .nv.info._Z9calculatePdddiPFddE --------------------------
	.section	.nv.info._Z9calculatePdddiPFddE,"",@"SHT_CUDA_INFO"
	.sectionflags	@""
	.align	4


	//----- nvinfo : EIATTR_CUDA_API_VERSION
	.align		4
        /*0000*/ 	.byte	0x04, 0x37
        /*0002*/ 	.short	(.L_7 - .L_6)
.L_6:
        /*0004*/ 	.word	0x00000082


	//----- nvinfo : EIATTR_KPARAM_INFO
	.align		4
.L_7:
        /*0008*/ 	.byte	0x04, 0x17
        /*000a*/ 	.short	(.L_9 - .L_8)
.L_8:
        /*000c*/ 	.word	0x00000000
        /*0010*/ 	.short	0x0004
        /*0012*/ 	.short	0x0020
        /*0014*/ 	.byte	0x00, 0xf5, 0x21, 0x00


	//----- nvinfo : EIATTR_KPARAM_INFO
	.align		4
.L_9:
        /*0018*/ 	.byte	0x04, 0x17
        /*001a*/ 	.short	(.L_11 - .L_10)
.L_10:
        /*001c*/ 	.word	0x00000000
        /*0020*/ 	.short	0x0003
        /*0022*/ 	.short	0x0018
        /*0024*/ 	.byte	0x00, 0xf0, 0x11, 0x00


	//----- nvinfo : EIATTR_KPARAM_INFO
	.align		4
.L_11:
        /*0028*/ 	.byte	0x04, 0x17
        /*002a*/ 	.short	(.L_13 - .L_12)
.L_12:
        /*002c*/ 	.word	0x00000000
        /*0030*/ 	.short	0x0002
        /*0032*/ 	.short	0x0010
        /*0034*/ 	.byte	0x00, 0xf0, 0x21, 0x00


	//----- nvinfo : EIATTR_KPARAM_INFO
	.align		4
.L_13:
        /*0038*/ 	.byte	0x04, 0x17
        /*003a*/ 	.short	(.L_15 - .L_14)
.L_14:
        /*003c*/ 	.word	0x00000000
        /*0040*/ 	.short	0x0001
        /*0042*/ 	.short	0x0008
        /*0044*/ 	.byte	0x00, 0xf0, 0x21, 0x00


	//----- nvinfo : EIATTR_KPARAM_INFO
	.align		4
.L_15:
        /*0048*/ 	.byte	0x04, 0x17
        /*004a*/ 	.short	(.L_17 - .L_16)
.L_16:
        /*004c*/ 	.word	0x00000000
        /*0050*/ 	.short	0x0000
        /*0052*/ 	.short	0x0000
        /*0054*/ 	.byte	0x00, 0xf5, 0x21, 0x00


	//----- nvinfo : EIATTR_SPARSE_MMA_MASK
	.align		4
.L_17:
        /*0058*/ 	.byte	0x03, 0x50
        /*005a*/ 	.short	0x0000


	//----- nvinfo : EIATTR_MAXREG_COUNT
	.align		4
        /*005c*/ 	.byte	0x03, 0x1b
        /*005e*/ 	.short	0x00ff


	//----- nvinfo : EIATTR_MERCURY_ISA_VERSION
	.align		4
        /*0060*/ 	.byte	0x03, 0x5f
        /*0062*/ 	.short	0x0101


	//----- nvinfo : EIATTR_VRC_CTA_INIT_COUNT
	.align		4
        /*0064*/ 	.byte	0x02, 0x4a
	.zero		1
	.zero		1


	//----- nvinfo : EIATTR_EXIT_INSTR_OFFSETS
	.align		4
        /*0068*/ 	.byte	0x04, 0x1c
        /*006a*/ 	.short	(.L_19 - .L_18)


	//   ....[0]....
.L_18:
        /*006c*/ 	.word	0x00000070


	//   ....[1]....
        /*0070*/ 	.word	0x00000140


	//----- nvinfo : EIATTR_CRS_STACK_SIZE
	.align		4
.L_19:
        /*0074*/ 	.byte	0x04, 0x1e
        /*0076*/ 	.short	(.L_21 - .L_20)
.L_20:
        /*0078*/ 	.word	0x00000000


	//----- nvinfo : EIATTR_CBANK_PARAM_SIZE
	.align		4
.L_21:
        /*007c*/ 	.byte	0x03, 0x19
        /*007e*/ 	.short	0x0028


	//----- nvinfo : EIATTR_PARAM_CBANK
	.align		4
        /*0080*/ 	.byte	0x04, 0x0a
        /*0082*/ 	.short	(.L_23 - .L_22)
	.align		4
.L_22:
        /*0084*/ 	.word	index@(.nv.constant0._Z9calculatePdddiPFddE)
        /*0088*/ 	.short	0x0380
        /*008a*/ 	.short	0x0028


	//----- nvinfo : EIATTR_SW_WAR
	.align		4
.L_23:
        /*008c*/ 	.byte	0x04, 0x36
        /*008e*/ 	.short	(.L_25 - .L_24)
.L_24:
        /*0090*/ 	.word	0x00000008
.L_25:


//--------------------- .nv.callgraph             --------------------------
	.section	.nv.callgraph,"",@"SHT_CUDA_CALLGRAPH"
	.align	4
	.sectionentsize	8
	.align		4
        /*0000*/ 	.word	0x00000000
	.align		4
        /*0004*/ 	.word	0xffffffff
	.align		4
        /*0008*/ 	.word	0x00000000
	.align		4
        /*000c*/ 	.word	0xfffffffe
	.align		4
        /*0010*/ 	.word	0x00000000
	.align		4
        /*0014*/ 	.word	0xfffffffd
	.align		4
        /*0018*/ 	.word	0x00000000
	.align		4
        /*001c*/ 	.word	0xfffffffc


//--------------------- .text._Z9calculatePdddiPFddE --------------------------
	.section	.text._Z9calculatePdddiPFddE,"ax",@progbits
	.align	128
        .global         _Z9calculatePdddiPFddE
        .type           _Z9calculatePdddiPFddE,@function
        .size           _Z9calculatePdddiPFddE,(.L_x_1 - _Z9calculatePdddiPFddE)
        .other          _Z9calculatePdddiPFddE,@"STO_CUDA_ENTRY STV_DEFAULT"
_Z9calculatePdddiPFddE:
.text._Z9calculatePdddiPFddE:
[----:B------:R-:W-:Y:S01]  /*0000*/  LDC R1, c[0x0][0x37c] ;  /* 0x0000df00ff017b82 */ /* 0x000fe20000000800 */
[----:B------:R-:W0:Y:S07]  /*0010*/  S2R R3, SR_TID.X ;  /* 0x0000000000037919 */ /* 0x000e2e0000002100 */
[----:B------:R-:W0:Y:S01]  /*0020*/  S2UR UR4, SR_CTAID.X ;  /* 0x00000000000479c3 */ /* 0x000e220000002500 */
[----:B------:R-:W1:Y:S07]  /*0030*/  LDCU UR5, c[0x0][0x398] ;  /* 0x00007300ff0577ac */ /* 0x000e6e0008000800 */
[----:B------:R-:W0:Y:S02]  /*0040*/  LDC R2, c[0x0][0x360] ;  /* 0x0000d800ff027b82 */ /* 0x000e240000000800 */
[----:B0-----:R-:W-:-:S05]  /*0050*/  IMAD R2, R2, UR4, R3 ;  /* 0x0000000402027c24 */ /* 0x001fca000f8e0203 */
[----:B-1----:R-:W-:-:S13]  /*0060*/  ISETP.GE.AND P0, PT, R2, UR5, PT ;  /* 0x0000000502007c0c */ /* 0x002fda000bf06270 */
[----:B------:R-:W-:Y:S05]  /*0070*/  @P0 EXIT ;  /* 0x000000000000094d */ /* 0x000fea0003800000 */
[----:B------:R-:W0:Y:S01]  /*0080*/  LDC.64 R8, c[0x0][0x388] ;  /* 0x0000e200ff087b82 */ /* 0x000e220000000a00 */
[----:B------:R-:W0:Y:S01]  /*0090*/  LDCU.64 UR4, c[0x0][0x390] ;  /* 0x00007200ff0477ac */ /* 0x000e220008000a00 */
[----:B------:R-:W0:Y:S01]  /*00a0*/  I2F.F64 R4, R2 ;  /* 0x0000000200047312 */ /* 0x000e220000201c00 */
[----:B------:R-:W-:Y:S02]  /*00b0*/  MOV R20, 0x110 ;  /* 0x0000011000147802 */ /* 0x000fe40000000f00 */
[----:B------:R-:W-:Y:S01]  /*00c0*/  MOV R21, 0x0 ;  /* 0x0000000000157802 */ /* 0x000fe20000000f00 */
[----:B------:R-:W1:Y:S02]  /*00d0*/  LDCU.64 UR36, c[0x0][0x358] ;  /* 0x00006b00ff2477ac */ /* 0x000e640008000a00 */
[----:B------:R-:W2:Y:S01]  /*00e0*/  LDC.64 R6, c[0x0][0x3a0] ;  /* 0x0000e800ff067b82 */ /* 0x000ea20000000a00 */
[----:B01----:R-:W-:-:S11]  /*00f0*/  DFMA R4, R4, UR4, R8 ;  /* 0x0000000404047c2b */ /* 0x003fd60008000008 */
[----:B--2---:R-:W-:Y:S05]  /*0100*/  CALL.REL.NOINC R6 `(_Z9calculatePdddiPFddE) ;  /* 0xfffffffc06bc7344 */ /* 0x004fea0003c3ffff */
[----:B------:R-:W0:Y:S02]  /*0110*/  LDC.64 R6, c[0x0][0x380] ;  /* 0x0000e000ff067b82 */ /* 0x000e240000000a00 */
[----:B0-----:R-:W-:-:S05]  /*0120*/  IMAD.WIDE R2, R2, 0x8, R6 ;  /* 0x0000000802027825 */ /* 0x001fca00078e0206 */
[----:B------:R-:W-:Y:S01]  /*0130*/  STG.E.64 desc[UR36][R2.64], R4 ;  /* 0x0000000402007986 */ /* 0x000fe2000c101b24 */
[----:B------:R-:W-:Y:S05]  /*0140*/  EXIT ;  /* 0x000000000000794d */ /* 0x000fea0003800000 */
.L_x_0:
[----:B------:R-:W-:-:S00]  /*0150*/  BRA `(.L_x_0) ;  /* 0xfffffffc00fc7947 */ /* 0x000fc0000383ffff */
[----:B------:R-:W-:-:S00]  /*0160*/  NOP ;  /* 0x0000000000007918 */ /* 0x000fc00000000000 */
        /* <DEDUP_REMOVED lines=9> */
.L_x_1:


//--------------------- .nv.shared.reserved.0     --------------------------
	.section	.nv.shared.reserved.0,"aw",@nobits
	.weak		__nv_reservedSMEM_offset_0_alias
	.size		__nv_reservedSMEM_offset_0_alias, 0, 64
	.other		__nv_reservedSMEM_offset_0_alias,@"STO_CUDA_RESERVED_SHARED STV_DEFAULT"
__nv_reservedSMEM_offset_0_alias:
	.zero		0
	.zero		64


//--------------------- .nv.constant0._Z9calculatePdddiPFddE --------------------------
	.section	.nv.constant0._Z9calculatePdddiPFddE,"a",@progbits
	.sectionflags	@""
	.align	4
.nv.constant0._Z9calculatePdddiPFddE:
	.zero		936


//--------------------- SYMBOLS --------------------------

	.type		.nv.reservedSmem.offset0,@object
	.size		.nv.reservedSmem.offset0,0x4
